//
// Generated by NVIDIA NVVM Compiler
//
// Compiler Build ID: CL-36424714
// Cuda compilation tools, release 13.0, V13.0.88
// Based on NVVM 20.0.0
//

.version 9.0
.target sm_100
.address_size 64

	// .globl	_Z3addPiS_S_m

.visible .entry _Z3addPiS_S_m(
	.param .u64 .ptr .align 1 _Z3addPiS_S_m_param_0,
	.param .u64 .ptr .align 1 _Z3addPiS_S_m_param_1,
	.param .u64 .ptr .align 1 _Z3addPiS_S_m_param_2,
	.param .u64 _Z3addPiS_S_m_param_3
)
{
	.reg .pred 	%p<2>;
	.reg .b32 	%r<8>;
	.reg .b64 	%rd<13>;

	ld.param.u64 	%rd2, [_Z3addPiS_S_m_param_0];
	ld.param.u64 	%rd3, [_Z3addPiS_S_m_param_1];
	ld.param.u64 	%rd4, [_Z3addPiS_S_m_param_2];
	ld.param.u64 	%rd5, [_Z3addPiS_S_m_param_3];
	mov.u32 	%r1, %tid.x;
	mov.u32 	%r2, %ctaid.x;
	mov.u32 	%r3, %ntid.x;
	mad.lo.s32 	%r4, %r2, %r3, %r1;
	cvt.s64.s32 	%rd1, %r4;
	setp.le.u64 	%p1, %rd5, %rd1;
	@%p1 bra 	$L__BB0_2;
	cvta.to.global.u64 	%rd6, %rd2;
	cvta.to.global.u64 	%rd7, %rd3;
	cvta.to.global.u64 	%rd8, %rd4;
	shl.b64 	%rd9, %rd1, 2;
	add.s64 	%rd10, %rd6, %rd9;
	ld.global.u32 	%r5, [%rd10];
	add.s64 	%rd11, %rd7, %rd9;
	ld.global.u32 	%r6, [%rd11];
	add.s32 	%r7, %r6, %r5;
	add.s64 	%rd12, %rd8, %rd9;
	st.global.u32 	[%rd12], %r7;
$L__BB0_2:
	ret;

}


// ===== COMPILED SASS (sm_100) =====

	.target	sm_100

	.elftype	@"ET_EXEC"


//--------------------- .note.nv.tkinfo           --------------------------
	.section	.note.nv.tkinfo,"",@"SHT_NOTE"
	.sectionflags	@"SHF_NOTE_NV_TKINFO"
	.tkinfo
        /*0018*/ 	.word	0x00000002
        /*0030*/ 	.string	""
        /*0030*/ 	.string	"ptxas"
        /*0030*/ 	.string	"Cuda compilation tools, release 13.0, V13.0.88"
        /*0030*/ 	.string	"Build cuda_13.0.r13.0/compiler.36424714_0"
        /*0030*/ 	.string	"-arch sm_100 -m 64 "



//--------------------- .note.nv.cuinfo           --------------------------
	.section	.note.nv.cuinfo,"",@"SHT_NOTE"
	.sectionflags	@"SHF_NOTE_NV_CUINFO"
        /*0018*/ 	.short	0x0002
        /*001a*/ 	.short	0x0064
        /*001c*/ 	.short	0x0082
	.zero		2


//--------------------- .nv.info                  --------------------------
	.section	.nv.info,"",@"SHT_CUDA_INFO"
	.align	4


	//----- nvinfo : EIATTR_REGCOUNT
	.align		4
        /*0000*/ 	.byte	0x04, 0x2f
        /*0002*/ 	.short	(.L_1 - .L_0)
	.align		4
.L_0:
        /*0004*/ 	.word	index@(_Z3addPiS_S_m)
        /*0008*/ 	.word	0x0000000c


	//----- nvinfo : EIATTR_FRAME_SIZE
	.align		4
.L_1:
        /*000c*/ 	.byte	0x04, 0x11
        /*000e*/ 	.short	(.L_3 - .L_2)
	.align		4
.L_2:
        /*0010*/ 	.word	index@(_Z3addPiS_S_m)
        /*0014*/ 	.word	0x00000000


	//----- nvinfo : EIATTR_MIN_STACK_SIZE
	.align		4
.L_3:
        /*0018*/ 	.byte	0x04, 0x12
        /*001a*/ 	.short	(.L_5 - .L_4)
	.align		4
.L_4:
        /*001c*/ 	.word	index@(_Z3addPiS_S_m)
        /*0020*/ 	.word	0x00000000
.L_5:


//--------------------- .nv.compat                --------------------------
	.section	.nv.compat,"",@"SHT_CUDA_COMPAT_INFO"
	.align	4
        /*0000*/ 	.byte	0x02, 0x09, 0x00, 0x00, 0x02, 0x02, 0x01, 0x00, 0x02, 0x05, 0x05, 0x00, 0x03, 0x07, 0x01, 0x01
        /*0010*/ 	.byte	0x02, 0x03, 0x00, 0x00, 0x02, 0x06, 0x01, 0x00, 0x04, 0x0b, 0x08, 0x00, 0x09, 0x00, 0x00, 0x00
        /*0020*/ 	.byte	0x00, 0x00, 0x00, 0x00


//--------------------- .nv.info._Z3addPiS_S_m    --------------------------
	.section	.nv.info._Z3addPiS_S_m,"",@"SHT_CUDA_INFO"
	.sectionflags	@""
	.align	4


	//----- nvinfo : EIATTR_CUDA_API_VERSION
	.align		4
        /*0000*/ 	.byte	0x04, 0x37
        /*0002*/ 	.short	(.L_7 - .L_6)
.L_6:
        /*0004*/ 	.word	0x00000082


	//----- nvinfo : EIATTR_KPARAM_INFO
	.align		4
.L_7:
        /*0008*/ 	.byte	0x04, 0x17
        /*000a*/ 	.short	(.L_9 - .L_8)
.L_8:
        /*000c*/ 	.word	0x00000000
        /*0010*/ 	.short	0x0003
        /*0012*/ 	.short	0x0018
        /*0014*/ 	.byte	0x00, 0xf0, 0x21, 0x00


	//----- nvinfo : EIATTR_KPARAM_INFO
	.align		4
.L_9:
        /*0018*/ 	.byte	0x04, 0x17
        /*001a*/ 	.short	(.L_11 - .L_10)
.L_10:
        /*001c*/ 	.word	0x00000000
        /*0020*/ 	.short	0x0002
        /*0022*/ 	.short	0x0010
        /*0024*/ 	.byte	0x00, 0xf5, 0x21, 0x00


	//----- nvinfo : EIATTR_KPARAM_INFO
	.align		4
.L_11:
        /*0028*/ 	.byte	0x04, 0x17
        /*002a*/ 	.short	(.L_13 - .L_12)
.L_12:
        /*002c*/ 	.word	0x00000000
        /*0030*/ 	.short	0x0001
        /*0032*/ 	.short	0x0008
        /*0034*/ 	.byte	0x00, 0xf5, 0x21, 0x00


	//----- nvinfo : EIATTR_KPARAM_INFO
	.align		4
.L_13:
        /*0038*/ 	.byte	0x04, 0x17
        /*003a*/ 	.short	(.L_15 - .L_14)
.L_14:
        /*003c*/ 	.word	0x00000000
        /*0040*/ 	.short	0x0000
        /*0042*/ 	.short	0x0000
        /*0044*/ 	.byte	0x00, 0xf5, 0x21, 0x00


	//----- nvinfo : EIATTR_SPARSE_MMA_MASK
	.align		4
.L_15:
        /*0048*/ 	.byte	0x03, 0x50
        /*004a*/ 	.short	0x0000


	//----- nvinfo : EIATTR_MAXREG_COUNT
	.align		4
        /*004c*/ 	.byte	0x03, 0x1b
        /*004e*/ 	.short	0x00ff


	//----- nvinfo : EIATTR_MERCURY_ISA_VERSION
	.align		4
        /*0050*/ 	.byte	0x03, 0x5f
        /*0052*/ 	.short	0x0101


	//----- nvinfo : EIATTR_VRC_CTA_INIT_COUNT
	.align		4
        /*0054*/ 	.byte	0x02, 0x4a
	.zero		1
	.zero		1


	//----- nvinfo : EIATTR_EXIT_INSTR_OFFSETS
	.align		4
        /*0058*/ 	.byte	0x04, 0x1c
        /*005a*/ 	.short	(.L_17 - .L_16)


	//   ....[0]....
.L_16:
        /*005c*/ 	.word	0x00000090


	//   ....[1]....
        /*0060*/ 	.word	0x00000190


	//----- nvinfo : EIATTR_CBANK_PARAM_SIZE
	.align		4
.L_17:
        /*0064*/ 	.byte	0x03, 0x19
        /*0066*/ 	.short	0x0020


	//----- nvinfo : EIATTR_PARAM_CBANK
	.align		4
        /*0068*/ 	.byte	0x04, 0x0a
        /*006a*/ 	.short	(.L_19 - .L_18)
	.align		4
.L_18:
        /*006c*/ 	.word	index@(.nv.constant0._Z3addPiS_S_m)
        /*0070*/ 	.short	0x0380
        /*0072*/ 	.short	0x0020


	//----- nvinfo : EIATTR_SW_WAR
	.align		4
.L_19:
        /*0074*/ 	.byte	0x04, 0x36
        /*0076*/ 	.short	(.L_21 - .L_20)
.L_20:
        /*0078*/ 	.word	0x00000008
.L_21:


//--------------------- .nv.callgraph             --------------------------
	.section	.nv.callgraph,"",@"SHT_CUDA_CALLGRAPH"
	.align	4
	.sectionentsize	8
	.align		4
        /*0000*/ 	.word	0x00000000
	.align		4
        /*0004*/ 	.word	0xffffffff
	.align		4
        /*0008*/ 	.word	0x00000000
	.align		4
        /*000c*/ 	.word	0xfffffffe
	.align		4
        /*0010*/ 	.word	0x00000000
	.align		4
        /*0014*/ 	.word	0xfffffffd
	.align		4
        /*0018*/ 	.word	0x00000000
	.align		4
        /*001c*/ 	.word	0xfffffffc


//--------------------- .text._Z3addPiS_S_m       --------------------------
	.section	.text._Z3addPiS_S_m,"ax",@progbits
	.align	128
        .global         _Z3addPiS_S_m
        .type           _Z3addPiS_S_m,@function
        .size           _Z3addPiS_S_m,(.L_x_1 - _Z3addPiS_S_m)
        .other          _Z3addPiS_S_m,@"STO_CUDA_ENTRY STV_DEFAULT"
_Z3addPiS_S_m:
.text._Z3addPiS_S_m:
[----:B------:R-:W-:Y:S01]  /*0000*/  LDC R1, c[0x0][0x37c] ;  /* 0x0000df00ff017b82 */ /* 0x000fe20000000800 */
[----:B------:R-:W0:Y:S07]  /*0010*/  S2R R0, SR_TID.X ;  /* 0x0000000000007919 */ /* 0x000e2e0000002100 */
[----:B------:R-:W0:Y:S01]  /*0020*/  S2UR UR4, SR_CTAID.X ;  /* 0x00000000000479c3 */ /* 0x000e220000002500 */
[----:B------:R-:W1:Y:S07]  /*0030*/  LDCU.64 UR6, c[0x0][0x398] ;  /* 0x00007300ff0677ac */ /* 0x000e6e0008000a00 */
[----:B------:R-:W0:Y:S02]  /*0040*/  LDC R3, c[0x0][0x360] ;  /* 0x0000d800ff037b82 */ /* 0x000e240000000800 */
[----:B0-----:R-:W-:-:S05]  /*0050*/  IMAD R0, R3, UR4, R0 ;  /* 0x0000000403007c24 */ /* 0x001fca000f8e0200 */
[----:B-1----:R-:W-:Y:S02]  /*0060*/  ISETP.GE.U32.AND P0, PT, R0, UR6, PT ;  /* 0x0000000600007c0c */ /* 0x002fe4000bf06070 */
[----:B------:R-:W-:-:S04]  /*0070*/  SHF.R.S32.HI R3, RZ, 0x1f, R0 ;  /* 0x0000001fff037819 */ /* 0x000fc80000011400 */
[----:B------:R-:W-:-:S13]  /*0080*/  ISETP.GE.U32.AND.EX P0, PT, R3, UR7, PT, P0 ;  /* 0x0000000703007c0c */ /* 0x000fda000bf06100 */
[----:B------:R-:W-:Y:S05]  /*0090*/  @P0 EXIT ;  /* 0x000000000000094d */ /* 0x000fea0003800000 */
[----:B------:R-:W0:Y:S01]  /*00a0*/  LDCU.128 UR8, c[0x0][0x380] ;  /* 0x00007000ff0877ac */ /* 0x000e220008000c00 */
[C---:B------:R-:W-:Y:S01]  /*00b0*/  IMAD.SHL.U32 R6, R0.reuse, 0x4, RZ ;  /* 0x0000000400067824 */ /* 0x040fe200078e00ff */
[----:B------:R-:W-:Y:S01]  /*00c0*/  SHF.L.U64.HI R0, R0, 0x2, R3 ;  /* 0x0000000200007819 */ /* 0x000fe20000010203 */
[----:B------:R-:W1:Y:S01]  /*00d0*/  LDCU.64 UR4, c[0x0][0x358] ;  /* 0x00006b00ff0477ac */ /* 0x000e620008000a00 */
[----:B------:R-:W2:Y:S02]  /*00e0*/  LDCU.64 UR6, c[0x0][0x390] ;  /* 0x00007200ff0677ac */ /* 0x000ea40008000a00 */
[C---:B0-----:R-:W-:Y:S02]  /*00f0*/  IADD3 R4, P1, PT, R6.reuse, UR10, RZ ;  /* 0x0000000a06047c10 */ /* 0x041fe4000ff3e0ff */
[----:B------:R-:W-:Y:S02]  /*0100*/  IADD3 R2, P0, PT, R6, UR8, RZ ;  /* 0x0000000806027c10 */ /* 0x000fe4000ff1e0ff */
[----:B------:R-:W-:-:S02]  /*0110*/  IADD3.X R5, PT, PT, R0, UR11, RZ, P1, !PT ;  /* 0x0000000b00057c10 */ /* 0x000fc40008ffe4ff */
[----:B------:R-:W-:-:S04]  /*0120*/  IADD3.X R3, PT, PT, R0, UR9, RZ, P0, !PT ;  /* 0x0000000900037c10 */ /* 0x000fc800087fe4ff */
[----:B-1----:R-:W3:Y:S04]  /*0130*/  LDG.E R5, desc[UR4][R4.64] ;  /* 0x0000000404057981 */ /* 0x002ee8000c1e1900 */
[----:B------:R-:W3:Y:S01]  /*0140*/  LDG.E R2, desc[UR4][R2.64] ;  /* 0x0000000402027981 */ /* 0x000ee2000c1e1900 */
[----:B--2---:R-:W-:-:S04]  /*0150*/  IADD3 R6, P0, PT, R6, UR6, RZ ;  /* 0x0000000606067c10 */ /* 0x004fc8000ff1e0ff */
[----:B------:R-:W-:Y:S01]  /*0160*/  IADD3.X R7, PT, PT, R0, UR7, RZ, P0, !PT ;  /* 0x0000000700077c10 */ /* 0x000fe200087fe4ff */
[----:B---3--:R-:W-:-:S05]  /*0170*/  IMAD.IADD R9, R2, 0x1, R5 ;  /* 0x0000000102097824 */ /* 0x008fca00078e0205 */
[----:B------:R-:W-:Y:S01]  /*0180*/  STG.E desc[UR4][R6.64], R9 ;  /* 0x0000000906007986 */ /* 0x000fe2000c101904 */
[----:B------:R-:W-:Y:S05]  /*0190*/  EXIT ;  /* 0x000000000000794d */ /* 0x000fea0003800000 */
.L_x_0:
[----:B------:R-:W-:-:S00]  /*01a0*/  BRA `(.L_x_0) ;  /* 0xfffffffc00fc7947 */ /* 0x000fc0000383ffff */
[----:B------:R-:W-:-:S00]  /*01b0*/  NOP ;  /* 0x0000000000007918 */ /* 0x000fc00000000000 */
        /* <DEDUP_REMOVED lines=12> */
.L_x_1:


//--------------------- .nv.shared.reserved.0     --------------------------
	.section	.nv.shared.reserved.0,"aw",@nobits
	.weak		__nv_reservedSMEM_offset_0_alias
	.size		__nv_reservedSMEM_offset_0_alias, 0, 64
	.other		__nv_reservedSMEM_offset_0_alias,@"STO_CUDA_RESERVED_SHARED STV_DEFAULT"
__nv_reservedSMEM_offset_0_alias:
	.zero		0
	.zero		64


//--------------------- .nv.constant0._Z3addPiS_S_m --------------------------
	.section	.nv.constant0._Z3addPiS_S_m,"a",@progbits
	.sectionflags	@""
	.align	4
.nv.constant0._Z3addPiS_S_m:
	.zero		928


//--------------------- SYMBOLS --------------------------

	.type		.nv.reservedSmem.offset0,@object
	.size		.nv.reservedSmem.offset0,0x4
